







.version 5.0
.target sm_61
.address_size 64


.global .align 8 .b8 _ZTVSt9basic_iosIcSt11char_traitsIcEE[32];
.global .align 8 .b8 _ZTTSo[8];
.global .align 8 .b8 _ZTVSt15basic_streambufIcSt11char_traitsIcEE[128];
.global .align 8 .b8 _ZTVNSt7__cxx1115basic_stringbufIcSt11char_traitsIcESaIcEEE[128];
.global .align 8 .b8 _ZTTNSt7__cxx1119basic_ostringstreamIcSt11char_traitsIcESaIcEEE[8];
.global .align 8 .b8 _ZTVN10__cxxabiv119__pointer_type_infoE[8];
.global .align 8 .b8 _ZTVN10__cxxabiv120__function_type_infoE[8];
.global .align 8 .b8 _ZTVN10__cxxabiv117__class_type_infoE[8];
.global .align 8 .b8 _ZTVN10__cxxabiv120__si_class_type_infoE[8];
.global .align 8 .b8 _ZTVN3c105ErrorE[40];
.global .align 8 .b8 _ZTVN6caffe28OperatorINS_11CUDAContextEEE[136];
.global .align 8 .b8 _ZTVN6caffe212ReplaceNaNOpINS_11CUDAContextEEE[136];

.visible .entry _ZN6caffe273_GLOBAL__N__49_tmpxft_00006f15_00000000_7_replace_nan_op_cpp1_ii_9601b4bf18replace_nan_kernelIfEEvT_lPKS2_PS2_(
.param .f32 _ZN6caffe273_GLOBAL__N__49_tmpxft_00006f15_00000000_7_replace_nan_op_cpp1_ii_9601b4bf18replace_nan_kernelIfEEvT_lPKS2_PS2__param_0,
.param .u64 _ZN6caffe273_GLOBAL__N__49_tmpxft_00006f15_00000000_7_replace_nan_op_cpp1_ii_9601b4bf18replace_nan_kernelIfEEvT_lPKS2_PS2__param_1,
.param .u64 _ZN6caffe273_GLOBAL__N__49_tmpxft_00006f15_00000000_7_replace_nan_op_cpp1_ii_9601b4bf18replace_nan_kernelIfEEvT_lPKS2_PS2__param_2,
.param .u64 _ZN6caffe273_GLOBAL__N__49_tmpxft_00006f15_00000000_7_replace_nan_op_cpp1_ii_9601b4bf18replace_nan_kernelIfEEvT_lPKS2_PS2__param_3
)
{
.reg .pred %p<4>;
.reg .f32 %f<5>;
.reg .b32 %r<7>;
.reg .b64 %rd<14>;


ld.param.f32 %f1, [_ZN6caffe273_GLOBAL__N__49_tmpxft_00006f15_00000000_7_replace_nan_op_cpp1_ii_9601b4bf18replace_nan_kernelIfEEvT_lPKS2_PS2__param_0];
ld.param.u64 %rd7, [_ZN6caffe273_GLOBAL__N__49_tmpxft_00006f15_00000000_7_replace_nan_op_cpp1_ii_9601b4bf18replace_nan_kernelIfEEvT_lPKS2_PS2__param_1];
ld.param.u64 %rd8, [_ZN6caffe273_GLOBAL__N__49_tmpxft_00006f15_00000000_7_replace_nan_op_cpp1_ii_9601b4bf18replace_nan_kernelIfEEvT_lPKS2_PS2__param_2];
ld.param.u64 %rd9, [_ZN6caffe273_GLOBAL__N__49_tmpxft_00006f15_00000000_7_replace_nan_op_cpp1_ii_9601b4bf18replace_nan_kernelIfEEvT_lPKS2_PS2__param_3];
mov.u32 %r1, %ntid.x;
mov.u32 %r2, %ctaid.x;
mov.u32 %r3, %tid.x;
mad.lo.s32 %r4, %r1, %r2, %r3;
cvt.u64.u32	%rd13, %r4;
setp.ge.u64	%p1, %rd13, %rd7;
@%p1 bra BB0_3;

cvta.to.global.u64 %rd2, %rd9;
cvta.to.global.u64 %rd3, %rd8;
mov.u32 %r5, %nctaid.x;
mul.lo.s32 %r6, %r5, %r1;
cvt.u64.u32	%rd4, %r6;

BB0_2:
shl.b64 %rd10, %rd13, 2;
add.s64 %rd11, %rd3, %rd10;
ld.global.f32 %f2, [%rd11];
abs.f32 %f3, %f2;
setp.gtu.f32	%p2, %f3, 0f7F800000;
selp.f32	%f4, %f1, %f2, %p2;
add.s64 %rd12, %rd2, %rd10;
st.global.f32 [%rd12], %f4;
add.s64 %rd13, %rd4, %rd13;
setp.lt.u64	%p3, %rd13, %rd7;
@%p3 bra BB0_2;

BB0_3:
ret;
}


.visible .entry _ZN6caffe273_GLOBAL__N__49_tmpxft_00006f15_00000000_7_replace_nan_op_cpp1_ii_9601b4bf18replace_nan_kernelIdEEvT_lPKS2_PS2_(
.param .f64 _ZN6caffe273_GLOBAL__N__49_tmpxft_00006f15_00000000_7_replace_nan_op_cpp1_ii_9601b4bf18replace_nan_kernelIdEEvT_lPKS2_PS2__param_0,
.param .u64 _ZN6caffe273_GLOBAL__N__49_tmpxft_00006f15_00000000_7_replace_nan_op_cpp1_ii_9601b4bf18replace_nan_kernelIdEEvT_lPKS2_PS2__param_1,
.param .u64 _ZN6caffe273_GLOBAL__N__49_tmpxft_00006f15_00000000_7_replace_nan_op_cpp1_ii_9601b4bf18replace_nan_kernelIdEEvT_lPKS2_PS2__param_2,
.param .u64 _ZN6caffe273_GLOBAL__N__49_tmpxft_00006f15_00000000_7_replace_nan_op_cpp1_ii_9601b4bf18replace_nan_kernelIdEEvT_lPKS2_PS2__param_3
)
{
.reg .pred %p<4>;
.reg .b32 %r<7>;
.reg .f64 %fd<5>;
.reg .b64 %rd<14>;


ld.param.f64 %fd1, [_ZN6caffe273_GLOBAL__N__49_tmpxft_00006f15_00000000_7_replace_nan_op_cpp1_ii_9601b4bf18replace_nan_kernelIdEEvT_lPKS2_PS2__param_0];
ld.param.u64 %rd7, [_ZN6caffe273_GLOBAL__N__49_tmpxft_00006f15_00000000_7_replace_nan_op_cpp1_ii_9601b4bf18replace_nan_kernelIdEEvT_lPKS2_PS2__param_1];
ld.param.u64 %rd8, [_ZN6caffe273_GLOBAL__N__49_tmpxft_00006f15_00000000_7_replace_nan_op_cpp1_ii_9601b4bf18replace_nan_kernelIdEEvT_lPKS2_PS2__param_2];
ld.param.u64 %rd9, [_ZN6caffe273_GLOBAL__N__49_tmpxft_00006f15_00000000_7_replace_nan_op_cpp1_ii_9601b4bf18replace_nan_kernelIdEEvT_lPKS2_PS2__param_3];
mov.u32 %r1, %ntid.x;
mov.u32 %r2, %ctaid.x;
mov.u32 %r3, %tid.x;
mad.lo.s32 %r4, %r1, %r2, %r3;
cvt.u64.u32	%rd13, %r4;
setp.ge.u64	%p1, %rd13, %rd7;
@%p1 bra BB1_3;

cvta.to.global.u64 %rd2, %rd9;
cvta.to.global.u64 %rd3, %rd8;
mov.u32 %r5, %nctaid.x;
mul.lo.s32 %r6, %r5, %r1;
cvt.u64.u32	%rd4, %r6;

BB1_2:
shl.b64 %rd10, %rd13, 3;
add.s64 %rd11, %rd3, %rd10;
ld.global.f64 %fd2, [%rd11];
abs.f64 %fd3, %fd2;
setp.gtu.f64	%p2, %fd3, 0d7FF0000000000000;
selp.f64	%fd4, %fd1, %fd2, %p2;
add.s64 %rd12, %rd2, %rd10;
st.global.f64 [%rd12], %fd4;
add.s64 %rd13, %rd4, %rd13;
setp.lt.u64	%p3, %rd13, %rd7;
@%p3 bra BB1_2;

BB1_3:
ret;
}




// ===== COMPILED SASS (sm_100) =====

	.target	sm_100

	.elftype	@"ET_EXEC"


//--------------------- .note.nv.tkinfo           --------------------------
	.section	.note.nv.tkinfo,"",@"SHT_NOTE"
	.sectionflags	@"SHF_NOTE_NV_TKINFO"
	.tkinfo
        /*0018*/ 	.word	0x00000002
        /*0030*/ 	.string	""
        /*0030*/ 	.string	"ptxas"
        /*0030*/ 	.string	"Cuda compilation tools, release 13.0, V13.0.88"
        /*0030*/ 	.string	"Build cuda_13.0.r13.0/compiler.36424714_0"
        /*0030*/ 	.string	"-arch sm_100 "



//--------------------- .note.nv.cuinfo           --------------------------
	.section	.note.nv.cuinfo,"",@"SHT_NOTE"
	.sectionflags	@"SHF_NOTE_NV_CUINFO"
        /*0018*/ 	.short	0x0002
        /*001a*/ 	.short	0x003d
        /*001c*/ 	.short	0x0082
	.zero		2


//--------------------- .nv.info                  --------------------------
	.section	.nv.info,"",@"SHT_CUDA_INFO"
	.align	4


	//----- nvinfo : EIATTR_REGCOUNT
	.align		4
        /*0000*/ 	.byte	0x04, 0x2f
        /*0002*/ 	.short	(.L_13 - .L_12)
	.align		4
.L_12:
        /*0004*/ 	.word	index@(_ZN6caffe273_GLOBAL__N__49_tmpxft_00006f15_00000000_7_replace_nan_op_cpp1_ii_9601b4bf18replace_nan_kernelIfEEvT_lPKS2_PS2_)
        /*0008*/ 	.word	0x0000000c


	//----- nvinfo : EIATTR_FRAME_SIZE
	.align		4
.L_13:
        /*000c*/ 	.byte	0x04, 0x11
        /*000e*/ 	.short	(.L_15 - .L_14)
	.align		4
.L_14:
        /*0010*/ 	.word	index@(_ZN6caffe273_GLOBAL__N__49_tmpxft_00006f15_00000000_7_replace_nan_op_cpp1_ii_9601b4bf18replace_nan_kernelIfEEvT_lPKS2_PS2_)
        /*0014*/ 	.word	0x00000000


	//----- nvinfo : EIATTR_REGCOUNT
	.align		4
.L_15:
        /*0018*/ 	.byte	0x04, 0x2f
        /*001a*/ 	.short	(.L_17 - .L_16)
	.align		4
.L_16:
        /*001c*/ 	.word	index@(_ZN6caffe273_GLOBAL__N__49_tmpxft_00006f15_00000000_7_replace_nan_op_cpp1_ii_9601b4bf18replace_nan_kernelIdEEvT_lPKS2_PS2_)
        /*0020*/ 	.word	0x0000000c


	//----- nvinfo : EIATTR_FRAME_SIZE
	.align		4
.L_17:
        /*0024*/ 	.byte	0x04, 0x11
        /*0026*/ 	.short	(.L_19 - .L_18)
	.align		4
.L_18:
        /*0028*/ 	.word	index@(_ZN6caffe273_GLOBAL__N__49_tmpxft_00006f15_00000000_7_replace_nan_op_cpp1_ii_9601b4bf18replace_nan_kernelIdEEvT_lPKS2_PS2_)
        /*002c*/ 	.word	0x00000000


	//----- nvinfo : EIATTR_MIN_STACK_SIZE
	.align		4
.L_19:
        /*0030*/ 	.byte	0x04, 0x12
        /*0032*/ 	.short	(.L_21 - .L_20)
	.align		4
.L_20:
        /*0034*/ 	.word	index@(_ZN6caffe273_GLOBAL__N__49_tmpxft_00006f15_00000000_7_replace_nan_op_cpp1_ii_9601b4bf18replace_nan_kernelIdEEvT_lPKS2_PS2_)
        /*0038*/ 	.word	0x00000000


	//----- nvinfo : EIATTR_MIN_STACK_SIZE
	.align		4
.L_21:
        /*003c*/ 	.byte	0x04, 0x12
        /*003e*/ 	.short	(.L_23 - .L_22)
	.align		4
.L_22:
        /*0040*/ 	.word	index@(_ZN6caffe273_GLOBAL__N__49_tmpxft_00006f15_00000000_7_replace_nan_op_cpp1_ii_9601b4bf18replace_nan_kernelIfEEvT_lPKS2_PS2_)
        /*0044*/ 	.word	0x00000000
.L_23:


//--------------------- .nv.compat                --------------------------
	.section	.nv.compat,"",@"SHT_CUDA_COMPAT_INFO"
	.align	4
        /*0000*/ 	.byte	0x02, 0x09, 0x00, 0x00, 0x02, 0x02, 0x01, 0x00, 0x02, 0x05, 0x05, 0x00, 0x03, 0x07, 0x01, 0x01
        /*0010*/ 	.byte	0x02, 0x03, 0x00, 0x00, 0x02, 0x06, 0x01, 0x00, 0x04, 0x0b, 0x08, 0x00, 0x01, 0x00, 0x00, 0x00
        /*0020*/ 	.byte	0x00, 0x00, 0x00, 0x00


//--------------------- .nv.info._ZN6caffe273_GLOBAL__N__49_tmpxft_00006f15_00000000_7_replace_nan_op_cpp1_ii_9601b4bf18replace_nan_kernelIdEEvT_lPKS2_PS2_ --------------------------
	.section	.nv.info._ZN6caffe273_GLOBAL__N__49_tmpxft_00006f15_00000000_7_replace_nan_op_cpp1_ii_9601b4bf18replace_nan_kernelIdEEvT_lPKS2_PS2_,"",@"SHT_CUDA_INFO"
	.sectionflags	@""
	.align	4


	//----- nvinfo : EIATTR_CUDA_API_VERSION
	.align		4
        /*0000*/ 	.byte	0x04, 0x37
        /*0002*/ 	.short	(.L_25 - .L_24)
.L_24:
        /*0004*/ 	.word	0x00000082


	//----- nvinfo : EIATTR_KPARAM_INFO
	.align		4
.L_25:
        /*0008*/ 	.byte	0x04, 0x17
        /*000a*/ 	.short	(.L_27 - .L_26)
.L_26:
        /*000c*/ 	.word	0x00000000
        /*0010*/ 	.short	0x0003
        /*0012*/ 	.short	0x0018
        /*0014*/ 	.byte	0x00, 0xf0, 0x21, 0x00


	//----- nvinfo : EIATTR_KPARAM_INFO
	.align		4
.L_27:
        /*0018*/ 	.byte	0x04, 0x17
        /*001a*/ 	.short	(.L_29 - .L_28)
.L_28:
        /*001c*/ 	.word	0x00000000
        /*0020*/ 	.short	0x0002
        /*0022*/ 	.short	0x0010
        /*0024*/ 	.byte	0x00, 0xf0, 0x21, 0x00


	//----- nvinfo : EIATTR_KPARAM_INFO
	.align		4
.L_29:
        /*0028*/ 	.byte	0x04, 0x17
        /*002a*/ 	.short	(.L_31 - .L_30)
.L_30:
        /*002c*/ 	.word	0x00000000
        /*0030*/ 	.short	0x0001
        /*0032*/ 	.short	0x0008
        /*0034*/ 	.byte	0x00, 0xf0, 0x21, 0x00


	//----- nvinfo : EIATTR_KPARAM_INFO
	.align		4
.L_31:
        /*0038*/ 	.byte	0x04, 0x17
        /*003a*/ 	.short	(.L_33 - .L_32)
.L_32:
        /*003c*/ 	.word	0x00000000
        /*0040*/ 	.short	0x0000
        /*0042*/ 	.short	0x0000
        /*0044*/ 	.byte	0x00, 0xf0, 0x21, 0x00


	//----- nvinfo : EIATTR_SPARSE_MMA_MASK
	.align		4
.L_33:
        /*0048*/ 	.byte	0x03, 0x50
        /*004a*/ 	.short	0x0000


	//----- nvinfo : EIATTR_MAXREG_COUNT
	.align		4
        /*004c*/ 	.byte	0x03, 0x1b
        /*004e*/ 	.short	0x00ff


	//----- nvinfo : EIATTR_MERCURY_ISA_VERSION
	.align		4
        /*0050*/ 	.byte	0x03, 0x5f
        /*0052*/ 	.short	0x0101


	//----- nvinfo : EIATTR_VRC_CTA_INIT_COUNT
	.align		4
        /*0054*/ 	.byte	0x02, 0x4a
	.zero		1
	.zero		1


	//----- nvinfo : EIATTR_EXIT_INSTR_OFFSETS
	.align		4
        /*0058*/ 	.byte	0x04, 0x1c
        /*005a*/ 	.short	(.L_35 - .L_34)


	//   ....[0]....
.L_34:
        /*005c*/ 	.word	0x00000080


	//   ....[1]....
        /*0060*/ 	.word	0x000001f0


	//----- nvinfo : EIATTR_CRS_STACK_SIZE
	.align		4
.L_35:
        /*0064*/ 	.byte	0x04, 0x1e
        /*0066*/ 	.short	(.L_37 - .L_36)
.L_36:
        /*0068*/ 	.word	0x00000000


	//----- nvinfo : EIATTR_CBANK_PARAM_SIZE
	.align		4
.L_37:
        /*006c*/ 	.byte	0x03, 0x19
        /*006e*/ 	.short	0x0020


	//----- nvinfo : EIATTR_PARAM_CBANK
	.align		4
        /*0070*/ 	.byte	0x04, 0x0a
        /*0072*/ 	.short	(.L_39 - .L_38)
	.align		4
.L_38:
        /*0074*/ 	.word	index@(.nv.constant0._ZN6caffe273_GLOBAL__N__49_tmpxft_00006f15_00000000_7_replace_nan_op_cpp1_ii_9601b4bf18replace_nan_kernelIdEEvT_lPKS2_PS2_)
        /*0078*/ 	.short	0x0380
        /*007a*/ 	.short	0x0020


	//----- nvinfo : EIATTR_SW_WAR
	.align		4
.L_39:
        /*007c*/ 	.byte	0x04, 0x36
        /*007e*/ 	.short	(.L_41 - .L_40)
.L_40:
        /*0080*/ 	.word	0x00000008
.L_41:


//--------------------- .nv.info._ZN6caffe273_GLOBAL__N__49_tmpxft_00006f15_00000000_7_replace_nan_op_cpp1_ii_9601b4bf18replace_nan_kernelIfEEvT_lPKS2_PS2_ --------------------------
	.section	.nv.info._ZN6caffe273_GLOBAL__N__49_tmpxft_00006f15_00000000_7_replace_nan_op_cpp1_ii_9601b4bf18replace_nan_kernelIfEEvT_lPKS2_PS2_,"",@"SHT_CUDA_INFO"
	.sectionflags	@""
	.align	4


	//----- nvinfo : EIATTR_CUDA_API_VERSION
	.align		4
        /*0000*/ 	.byte	0x04, 0x37
        /*0002*/ 	.short	(.L_43 - .L_42)
.L_42:
        /*0004*/ 	.word	0x00000082


	//----- nvinfo : EIATTR_KPARAM_INFO
	.align		4
.L_43:
        /*0008*/ 	.byte	0x04, 0x17
        /*000a*/ 	.short	(.L_45 - .L_44)
.L_44:
        /*000c*/ 	.word	0x00000000
        /*0010*/ 	.short	0x0003
        /*0012*/ 	.short	0x0018
        /*0014*/ 	.byte	0x00, 0xf0, 0x21, 0x00


	//----- nvinfo : EIATTR_KPARAM_INFO
	.align		4
.L_45:
        /*0018*/ 	.byte	0x04, 0x17
        /*001a*/ 	.short	(.L_47 - .L_46)
.L_46:
        /*001c*/ 	.word	0x00000000
        /*0020*/ 	.short	0x0002
        /*0022*/ 	.short	0x0010
        /*0024*/ 	.byte	0x00, 0xf0, 0x21, 0x00


	//----- nvinfo : EIATTR_KPARAM_INFO
	.align		4
.L_47:
        /*0028*/ 	.byte	0x04, 0x17
        /*002a*/ 	.short	(.L_49 - .L_48)
.L_48:
        /*002c*/ 	.word	0x00000000
        /*0030*/ 	.short	0x0001
        /*0032*/ 	.short	0x0008
        /*0034*/ 	.byte	0x00, 0xf0, 0x21, 0x00


	//----- nvinfo : EIATTR_KPARAM_INFO
	.align		4
.L_49:
        /*0038*/ 	.byte	0x04, 0x17
        /*003a*/ 	.short	(.L_51 - .L_50)
.L_50:
        /*003c*/ 	.word	0x00000000
        /*0040*/ 	.short	0x0000
        /*0042*/ 	.short	0x0000
        /*0044*/ 	.byte	0x00, 0xf0, 0x11, 0x00


	//----- nvinfo : EIATTR_SPARSE_MMA_MASK
	.align		4
.L_51:
        /*0048*/ 	.byte	0x03, 0x50
        /*004a*/ 	.short	0x0000


	//----- nvinfo : EIATTR_MAXREG_COUNT
	.align		4
        /*004c*/ 	.byte	0x03, 0x1b
        /*004e*/ 	.short	0x00ff


	//----- nvinfo : EIATTR_MERCURY_ISA_VERSION
	.align		4
        /*0050*/ 	.byte	0x03, 0x5f
        /*0052*/ 	.short	0x0101


	//----- nvinfo : EIATTR_VRC_CTA_INIT_COUNT
	.align		4
        /*0054*/ 	.byte	0x02, 0x4a
	.zero		1
	.zero		1


	//----- nvinfo : EIATTR_EXIT_INSTR_OFFSETS
	.align		4
        /*0058*/ 	.byte	0x04, 0x1c
        /*005a*/ 	.short	(.L_53 - .L_52)


	//   ....[0]....
.L_52:
        /*005c*/ 	.word	0x00000080


	//   ....[1]....
        /*0060*/ 	.word	0x000001d0


	//----- nvinfo : EIATTR_CRS_STACK_SIZE
	.align		4
.L_53:
        /*0064*/ 	.byte	0x04, 0x1e
        /*0066*/ 	.short	(.L_55 - .L_54)
.L_54:
        /*0068*/ 	.word	0x00000000


	//----- nvinfo : EIATTR_CBANK_PARAM_SIZE
	.align		4
.L_55:
        /*006c*/ 	.byte	0x03, 0x19
        /*006e*/ 	.short	0x0020


	//----- nvinfo : EIATTR_PARAM_CBANK
	.align		4
        /*0070*/ 	.byte	0x04, 0x0a
        /*0072*/ 	.short	(.L_57 - .L_56)
	.align		4
.L_56:
        /*0074*/ 	.word	index@(.nv.constant0._ZN6caffe273_GLOBAL__N__49_tmpxft_00006f15_00000000_7_replace_nan_op_cpp1_ii_9601b4bf18replace_nan_kernelIfEEvT_lPKS2_PS2_)
        /*0078*/ 	.short	0x0380
        /*007a*/ 	.short	0x0020


	//----- nvinfo : EIATTR_SW_WAR
	.align		4
.L_57:
        /*007c*/ 	.byte	0x04, 0x36
        /*007e*/ 	.short	(.L_59 - .L_58)
.L_58:
        /*0080*/ 	.word	0x00000008
.L_59:


//--------------------- .nv.callgraph             --------------------------
	.section	.nv.callgraph,"",@"SHT_CUDA_CALLGRAPH"
	.align	4
	.sectionentsize	8
	.align		4
        /*0000*/ 	.word	0x00000000
	.align		4
        /*0004*/ 	.word	0xffffffff
	.align		4
        /*0008*/ 	.word	0x00000000
	.align		4
        /*000c*/ 	.word	0xfffffffe
	.align		4
        /*0010*/ 	.word	0x00000000
	.align		4
        /*0014*/ 	.word	0xfffffffd
	.align		4
        /*0018*/ 	.word	0x00000000
	.align		4
        /*001c*/ 	.word	0xfffffffc


//--------------------- .nv.constant4             --------------------------
	.section	.nv.constant4,"a",@progbits
	.align	8
	.align		8
.nv.constant4:
        /*0000*/ 	.dword	_ZTVSt9basic_iosIcSt11char_traitsIcEE
	.align		8
        /*0008*/ 	.dword	_ZTTSo
	.align		8
        /*0010*/ 	.dword	_ZTVSt15basic_streambufIcSt11char_traitsIcEE
	.align		8
        /*0018*/ 	.dword	_ZTVNSt7__cxx1115basic_stringbufIcSt11char_traitsIcESaIcEEE
	.align		8
        /*0020*/ 	.dword	_ZTTNSt7__cxx1119basic_ostringstreamIcSt11char_traitsIcESaIcEEE
	.align		8
        /*0028*/ 	.dword	_ZTVN10__cxxabiv119__pointer_type_infoE
	.align		8
        /*0030*/ 	.dword	_ZTVN10__cxxabiv120__function_type_infoE
	.align		8
        /*0038*/ 	.dword	_ZTVN10__cxxabiv117__class_type_infoE
	.align		8
        /*0040*/ 	.dword	_ZTVN10__cxxabiv120__si_class_type_infoE
	.align		8
        /*0048*/ 	.dword	_ZTVN3c105ErrorE
	.align		8
        /*0050*/ 	.dword	_ZTVN6caffe28OperatorINS_11CUDAContextEEE
	.align		8
        /*0058*/ 	.dword	_ZTVN6caffe212ReplaceNaNOpINS_11CUDAContextEEE


//--------------------- .text._ZN6caffe273_GLOBAL__N__49_tmpxft_00006f15_00000000_7_replace_nan_op_cpp1_ii_9601b4bf18replace_nan_kernelIdEEvT_lPKS2_PS2_ --------------------------
	.section	.text._ZN6caffe273_GLOBAL__N__49_tmpxft_00006f15_00000000_7_replace_nan_op_cpp1_ii_9601b4bf18replace_nan_kernelIdEEvT_lPKS2_PS2_,"ax",@progbits
	.align	128
        .global         _ZN6caffe273_GLOBAL__N__49_tmpxft_00006f15_00000000_7_replace_nan_op_cpp1_ii_9601b4bf18replace_nan_kernelIdEEvT_lPKS2_PS2_
        .type           _ZN6caffe273_GLOBAL__N__49_tmpxft_00006f15_00000000_7_replace_nan_op_cpp1_ii_9601b4bf18replace_nan_kernelIdEEvT_lPKS2_PS2_,@function
        .size           _ZN6caffe273_GLOBAL__N__49_tmpxft_00006f15_00000000_7_replace_nan_op_cpp1_ii_9601b4bf18replace_nan_kernelIdEEvT_lPKS2_PS2_,(.L_x_4 - _ZN6caffe273_GLOBAL__N__49_tmpxft_00006f15_00000000_7_replace_nan_op_cpp1_ii_9601b4bf18replace_nan_kernelIdEEvT_lPKS2_PS2_)
        .other          _ZN6caffe273_GLOBAL__N__49_tmpxft_00006f15_00000000_7_replace_nan_op_cpp1_ii_9601b4bf18replace_nan_kernelIdEEvT_lPKS2_PS2_,@"STO_CUDA_ENTRY STV_DEFAULT"
_ZN6caffe273_GLOBAL__N__49_tmpxft_00006f15_00000000_7_replace_nan_op_cpp1_ii_9601b4bf18replace_nan_kernelIdEEvT_lPKS2_PS2_:
.text._ZN6caffe273_GLOBAL__N__49_tmpxft_00006f15_00000000_7_replace_nan_op_cpp1_ii_9601b4bf18replace_nan_kernelIdEEvT_lPKS2_PS2_:
[----:B------:R-:W-:Y:S01]  /*0000*/  LDC R1, c[0x0][0x37c] ;  /* 0x0000df00ff017b82 */ /* 0x000fe20000000800 */
[----:B------:R-:W0:Y:S01]  /*0010*/  S2R R0, SR_CTAID.X ;  /* 0x0000000000007919 */ /* 0x000e220000002500 */
[----:B------:R-:W0:Y:S01]  /*0020*/  LDCU UR4, c[0x0][0x360] ;  /* 0x00006c00ff0477ac */ /* 0x000e220008000800 */
[----:B------:R-:W0:Y:S01]  /*0030*/  S2R R3, SR_TID.X ;  /* 0x0000000000037919 */ /* 0x000e220000002100 */
[----:B------:R-:W1:Y:S01]  /*0040*/  LDCU.64 UR8, c[0x0][0x388] ;  /* 0x00007100ff0877ac */ /* 0x000e620008000a00 */
[----:B0-----:R-:W-:-:S05]  /*0050*/  IMAD R0, R0, UR4, R3 ;  /* 0x0000000400007c24 */ /* 0x001fca000f8e0203 */
[----:B-1----:R-:W-:-:S04]  /*0060*/  ISETP.GE.U32.AND P0, PT, R0, UR8, PT ;  /* 0x0000000800007c0c */ /* 0x002fc8000bf06070 */
[----:B------:R-:W-:-:S13]  /*0070*/  ISETP.GE.U32.AND.EX P0, PT, RZ, UR9, PT, P0 ;  /* 0x00000009ff007c0c */ /* 0x000fda000bf06100 */
[----:B------:R-:W-:Y:S05]  /*0080*/  @P0 EXIT ;  /* 0x000000000000094d */ /* 0x000fea0003800000 */
[----:B------:R-:W0:Y:S01]  /*0090*/  LDCU UR5, c[0x0][0x370] ;  /* 0x00006e00ff0577ac */ /* 0x000e220008000800 */
[----:B------:R-:W-:Y:S01]  /*00a0*/  IMAD.MOV.U32 R9, RZ, RZ, RZ ;  /* 0x000000ffff097224 */ /* 0x000fe200078e00ff */
[----:B------:R-:W1:Y:S01]  /*00b0*/  LDCU.64 UR6, c[0x0][0x358] ;  /* 0x00006b00ff0677ac */ /* 0x000e620008000a00 */
[----:B------:R-:W2:Y:S01]  /*00c0*/  LDCU.64 UR10, c[0x0][0x380] ;  /* 0x00007000ff0a77ac */ /* 0x000ea20008000a00 */
[----:B------:R-:W3:Y:S01]  /*00d0*/  LDCU.128 UR12, c[0x0][0x390] ;  /* 0x00007200ff0c77ac */ /* 0x000ee20008000c00 */
[----:B0-----:R-:W-:-:S12]  /*00e0*/  UIMAD UR4, UR4, UR5, URZ ;  /* 0x00000005040472a4 */ /* 0x001fd8000f8e02ff */
.L_x_0:
[C---:B------:R-:W-:Y:S01]  /*00f0*/  IMAD.SHL.U32 R6, R0.reuse, 0x8, RZ ;  /* 0x0000000800067824 */ /* 0x040fe200078e00ff */
[----:B------:R-:W-:-:S04]  /*0100*/  SHF.L.U64.HI R4, R0, 0x3, R9 ;  /* 0x0000000300047819 */ /* 0x000fc80000010209 */
[----:B---3--:R-:W-:-:S04]  /*0110*/  IADD3 R2, P0, PT, R6, UR12, RZ ;  /* 0x0000000c06027c10 */ /* 0x008fc8000ff1e0ff */
[----:B------:R-:W-:-:S06]  /*0120*/  IADD3.X R3, PT, PT, R4, UR13, RZ, P0, !PT ;  /* 0x0000000d04037c10 */ /* 0x000fcc00087fe4ff */
[----:B-1----:R-:W3:Y:S01]  /*0130*/  LDG.E.64 R2, desc[UR6][R2.64] ;  /* 0x0000000602027981 */ /* 0x002ee2000c1e1b00 */
[----:B------:R-:W-:-:S04]  /*0140*/  IADD3 R6, P1, PT, R6, UR14, RZ ;  /* 0x0000000e06067c10 */ /* 0x000fc8000ff3e0ff */
[----:B------:R-:W-:Y:S01]  /*0150*/  IADD3.X R7, PT, PT, R4, UR15, RZ, P1, !PT ;  /* 0x0000000f04077c10 */ /* 0x000fe20008ffe4ff */
[----:B---3--:R-:W-:-:S06]  /*0160*/  DSETP.GTU.AND P0, PT, |R2|, +INF , PT ;  /* 0x7ff000000200742a */ /* 0x008fcc0003f0c200 */
[----:B--2---:R-:W-:Y:S02]  /*0170*/  FSEL R4, R2, UR10, !P0 ;  /* 0x0000000a02047c08 */ /* 0x004fe4000c000000 */
[----:B------:R-:W-:Y:S02]  /*0180*/  FSEL R5, R3, UR11, !P0 ;  /* 0x0000000b03057c08 */ /* 0x000fe4000c000000 */
[----:B------:R-:W-:-:S03]  /*0190*/  IADD3 R0, P0, PT, R0, UR4, RZ ;  /* 0x0000000400007c10 */ /* 0x000fc6000ff1e0ff */
[----:B------:R0:W-:Y:S02]  /*01a0*/  STG.E.64 desc[UR6][R6.64], R4 ;  /* 0x0000000406007986 */ /* 0x0001e4000c101b06 */
[----:B------:R-:W-:Y:S01]  /*01b0*/  IMAD.X R9, RZ, RZ, R9, P0 ;  /* 0x000000ffff097224 */ /* 0x000fe200000e0609 */
[----:B------:R-:W-:-:S04]  /*01c0*/  ISETP.GE.U32.AND P0, PT, R0, UR8, PT ;  /* 0x0000000800007c0c */ /* 0x000fc8000bf06070 */
[----:B------:R-:W-:-:S13]  /*01d0*/  ISETP.GE.U32.AND.EX P0, PT, R9, UR9, PT, P0 ;  /* 0x0000000909007c0c */ /* 0x000fda000bf06100 */
[----:B0-----:R-:W-:Y:S05]  /*01e0*/  @!P0 BRA `(.L_x_0) ;  /* 0xfffffffc00c08947 */ /* 0x001fea000383ffff */
[----:B------:R-:W-:Y:S05]  /*01f0*/  EXIT ;  /* 0x000000000000794d */ /* 0x000fea0003800000 */
.L_x_1:
[----:B------:R-:W-:-:S00]  /*0200*/  BRA `(.L_x_1) ;  /* 0xfffffffc00fc7947 */ /* 0x000fc0000383ffff */
[----:B------:R-:W-:-:S00]  /*0210*/  NOP ;  /* 0x0000000000007918 */ /* 0x000fc00000000000 */
        /* <DEDUP_REMOVED lines=14> */
.L_x_4:


//--------------------- .text._ZN6caffe273_GLOBAL__N__49_tmpxft_00006f15_00000000_7_replace_nan_op_cpp1_ii_9601b4bf18replace_nan_kernelIfEEvT_lPKS2_PS2_ --------------------------
	.section	.text._ZN6caffe273_GLOBAL__N__49_tmpxft_00006f15_00000000_7_replace_nan_op_cpp1_ii_9601b4bf18replace_nan_kernelIfEEvT_lPKS2_PS2_,"ax",@progbits
	.align	128
        .global         _ZN6caffe273_GLOBAL__N__49_tmpxft_00006f15_00000000_7_replace_nan_op_cpp1_ii_9601b4bf18replace_nan_kernelIfEEvT_lPKS2_PS2_
        .type           _ZN6caffe273_GLOBAL__N__49_tmpxft_00006f15_00000000_7_replace_nan_op_cpp1_ii_9601b4bf18replace_nan_kernelIfEEvT_lPKS2_PS2_,@function
        .size           _ZN6caffe273_GLOBAL__N__49_tmpxft_00006f15_00000000_7_replace_nan_op_cpp1_ii_9601b4bf18replace_nan_kernelIfEEvT_lPKS2_PS2_,(.L_x_5 - _ZN6caffe273_GLOBAL__N__49_tmpxft_00006f15_00000000_7_replace_nan_op_cpp1_ii_9601b4bf18replace_nan_kernelIfEEvT_lPKS2_PS2_)
        .other          _ZN6caffe273_GLOBAL__N__49_tmpxft_00006f15_00000000_7_replace_nan_op_cpp1_ii_9601b4bf18replace_nan_kernelIfEEvT_lPKS2_PS2_,@"STO_CUDA_ENTRY STV_DEFAULT"
_ZN6caffe273_GLOBAL__N__49_tmpxft_00006f15_00000000_7_replace_nan_op_cpp1_ii_9601b4bf18replace_nan_kernelIfEEvT_lPKS2_PS2_:
.text._ZN6caffe273_GLOBAL__N__49_tmpxft_00006f15_00000000_7_replace_nan_op_cpp1_ii_9601b4bf18replace_nan_kernelIfEEvT_lPKS2_PS2_:
        /* <DEDUP_REMOVED lines=12> */
[----:B------:R-:W2:Y:S01]  /*00c0*/  LDCU.128 UR12, c[0x0][0x390] ;  /* 0x00007200ff0c77ac */ /* 0x000ea20008000c00 */
[----:B0-----:R-:W-:-:S12]  /*00d0*/  UIMAD UR4, UR4, UR5, URZ ;  /* 0x00000005040472a4 */ /* 0x001fd8000f8e02ff */
.L_x_2:
[C---:B0-----:R-:W-:Y:S01]  /*00e0*/  IMAD.SHL.U32 R4, R0.reuse, 0x4, RZ ;  /* 0x0000000400047824 */ /* 0x041fe200078e00ff */
[----:B------:R-:W-:-:S04]  /*00f0*/  SHF.L.U64.HI R5, R0, 0x2, R9 ;  /* 0x0000000200057819 */ /* 0x000fc80000010209 */
[----:B--2---:R-:W-:-:S04]  /*0100*/  IADD3 R2, P0, PT, R4, UR12, RZ ;  /* 0x0000000c04027c10 */ /* 0x004fc8000ff1e0ff */
[----:B------:R-:W-:-:S05]  /*0110*/  IADD3.X R3, PT, PT, R5, UR13, RZ, P0, !PT ;  /* 0x0000000d05037c10 */ /* 0x000fca00087fe4ff */
[----:B-1----:R-:W2:Y:S02]  /*0120*/  LDG.E R7, desc[UR6][R2.64] ;  /* 0x0000000602077981 */ /* 0x002ea4000c1e1900 */
[----:B--2---:R-:W-:-:S13]  /*0130*/  FSETP.GTU.AND P0, PT, |R7|, +INF , PT ;  /* 0x7f8000000700780b */ /* 0x004fda0003f0c200 */
[----:B------:R-:W0:Y:S01]  /*0140*/  @P0 LDC R7, c[0x0][0x380] ;  /* 0x0000e000ff070b82 */ /* 0x000e220000000800 */
[----:B------:R-:W-:-:S04]  /*0150*/  IADD3 R4, P0, PT, R4, UR14, RZ ;  /* 0x0000000e04047c10 */ /* 0x000fc8000ff1e0ff */
[----:B------:R-:W-:Y:S02]  /*0160*/  IADD3.X R5, PT, PT, R5, UR15, RZ, P0, !PT ;  /* 0x0000000f05057c10 */ /* 0x000fe400087fe4ff */
[----:B------:R-:W-:-:S05]  /*0170*/  IADD3 R0, P0, PT, R0, UR4, RZ ;  /* 0x0000000400007c10 */ /* 0x000fca000ff1e0ff */
[----:B------:R-:W-:Y:S01]  /*0180*/  IMAD.X R9, RZ, RZ, R9, P0 ;  /* 0x000000ffff097224 */ /* 0x000fe200000e0609 */
[----:B------:R-:W-:-:S04]  /*0190*/  ISETP.GE.U32.AND P0, PT, R0, UR8, PT ;  /* 0x0000000800007c0c */ /* 0x000fc8000bf06070 */
[----:B------:R-:W-:Y:S01]  /*01a0*/  ISETP.GE.U32.AND.EX P0, PT, R9, UR9, PT, P0 ;  /* 0x0000000909007c0c */ /* 0x000fe2000bf06100 */
[----:B0-----:R0:W-:-:S12]  /*01b0*/  STG.E desc[UR6][R4.64], R7 ;  /* 0x0000000704007986 */ /* 0x0011d8000c101906 */
[----:B------:R-:W-:Y:S05]  /*01c0*/  @!P0 BRA `(.L_x_2) ;  /* 0xfffffffc00c48947 */ /* 0x000fea000383ffff */
[----:B------:R-:W-:Y:S05]  /*01d0*/  EXIT ;  /* 0x000000000000794d */ /* 0x000fea0003800000 */
.L_x_3:
        /* <DEDUP_REMOVED lines=10> */
.L_x_5:


//--------------------- .nv.shared.reserved.0     --------------------------
	.section	.nv.shared.reserved.0,"aw",@nobits
	.weak		__nv_reservedSMEM_offset_0_alias
	.size		__nv_reservedSMEM_offset_0_alias, 0, 64
	.other		__nv_reservedSMEM_offset_0_alias,@"STO_CUDA_RESERVED_SHARED STV_DEFAULT"
__nv_reservedSMEM_offset_0_alias:
	.zero		0
	.zero		64


//--------------------- .nv.global                --------------------------
	.section	.nv.global,"aw",@nobits
	.align	8
.nv.global:
	.type		_ZTVN10__cxxabiv120__function_type_infoE,@object
	.size		_ZTVN10__cxxabiv120__function_type_infoE,(_ZTVN10__cxxabiv120__si_class_type_infoE - _ZTVN10__cxxabiv120__function_type_infoE)
_ZTVN10__cxxabiv120__function_type_infoE:
	.zero		8
	.type		_ZTVN10__cxxabiv120__si_class_type_infoE,@object
	.size		_ZTVN10__cxxabiv120__si_class_type_infoE,(_ZTTNSt7__cxx1119basic_ostringstreamIcSt11char_traitsIcESaIcEEE - _ZTVN10__cxxabiv120__si_class_type_infoE)
_ZTVN10__cxxabiv120__si_class_type_infoE:
	.zero		8
	.type		_ZTTNSt7__cxx1119basic_ostringstreamIcSt11char_traitsIcESaIcEEE,@object
	.size		_ZTTNSt7__cxx1119basic_ostringstreamIcSt11char_traitsIcESaIcEEE,(_ZTVN10__cxxabiv117__class_type_infoE - _ZTTNSt7__cxx1119basic_ostringstreamIcSt11char_traitsIcESaIcEEE)
_ZTTNSt7__cxx1119basic_ostringstreamIcSt11char_traitsIcESaIcEEE:
	.zero		8
	.type		_ZTVN10__cxxabiv117__class_type_infoE,@object
	.size		_ZTVN10__cxxabiv117__class_type_infoE,(_ZTTSo - _ZTVN10__cxxabiv117__class_type_infoE)
_ZTVN10__cxxabiv117__class_type_infoE:
	.zero		8
	.type		_ZTTSo,@object
	.size		_ZTTSo,(_ZTVN10__cxxabiv119__pointer_type_infoE - _ZTTSo)
_ZTTSo:
	.zero		8
	.type		_ZTVN10__cxxabiv119__pointer_type_infoE,@object
	.size		_ZTVN10__cxxabiv119__pointer_type_infoE,(_ZTVSt9basic_iosIcSt11char_traitsIcEE - _ZTVN10__cxxabiv119__pointer_type_infoE)
_ZTVN10__cxxabiv119__pointer_type_infoE:
	.zero		8
	.type		_ZTVSt9basic_iosIcSt11char_traitsIcEE,@object
	.size		_ZTVSt9basic_iosIcSt11char_traitsIcEE,(_ZTVN3c105ErrorE - _ZTVSt9basic_iosIcSt11char_traitsIcEE)
_ZTVSt9basic_iosIcSt11char_traitsIcEE:
	.zero		32
	.type		_ZTVN3c105ErrorE,@object
	.size		_ZTVN3c105ErrorE,(_ZTVSt15basic_streambufIcSt11char_traitsIcEE - _ZTVN3c105ErrorE)
_ZTVN3c105ErrorE:
	.zero		40
	.type		_ZTVSt15basic_streambufIcSt11char_traitsIcEE,@object
	.size		_ZTVSt15basic_streambufIcSt11char_traitsIcEE,(_ZTVNSt7__cxx1115basic_stringbufIcSt11char_traitsIcESaIcEEE - _ZTVSt15basic_streambufIcSt11char_traitsIcEE)
_ZTVSt15basic_streambufIcSt11char_traitsIcEE:
	.zero		128
	.type		_ZTVNSt7__cxx1115basic_stringbufIcSt11char_traitsIcESaIcEEE,@object
	.size		_ZTVNSt7__cxx1115basic_stringbufIcSt11char_traitsIcESaIcEEE,(_ZTVN6caffe28OperatorINS_11CUDAContextEEE - _ZTVNSt7__cxx1115basic_stringbufIcSt11char_traitsIcESaIcEEE)
_ZTVNSt7__cxx1115basic_stringbufIcSt11char_traitsIcESaIcEEE:
	.zero		128
	.type		_ZTVN6caffe28OperatorINS_11CUDAContextEEE,@object
	.size		_ZTVN6caffe28OperatorINS_11CUDAContextEEE,(_ZTVN6caffe212ReplaceNaNOpINS_11CUDAContextEEE - _ZTVN6caffe28OperatorINS_11CUDAContextEEE)
_ZTVN6caffe28OperatorINS_11CUDAContextEEE:
	.zero		136
	.type		_ZTVN6caffe212ReplaceNaNOpINS_11CUDAContextEEE,@object
	.size		_ZTVN6caffe212ReplaceNaNOpINS_11CUDAContextEEE,(.L_11 - _ZTVN6caffe212ReplaceNaNOpINS_11CUDAContextEEE)
_ZTVN6caffe212ReplaceNaNOpINS_11CUDAContextEEE:
	.zero		136
.L_11:


//--------------------- .nv.constant0._ZN6caffe273_GLOBAL__N__49_tmpxft_00006f15_00000000_7_replace_nan_op_cpp1_ii_9601b4bf18replace_nan_kernelIdEEvT_lPKS2_PS2_ --------------------------
	.section	.nv.constant0._ZN6caffe273_GLOBAL__N__49_tmpxft_00006f15_00000000_7_replace_nan_op_cpp1_ii_9601b4bf18replace_nan_kernelIdEEvT_lPKS2_PS2_,"a",@progbits
	.sectionflags	@""
	.align	4
.nv.constant0._ZN6caffe273_GLOBAL__N__49_tmpxft_00006f15_00000000_7_replace_nan_op_cpp1_ii_9601b4bf18replace_nan_kernelIdEEvT_lPKS2_PS2_:
	.zero		928


//--------------------- .nv.constant0._ZN6caffe273_GLOBAL__N__49_tmpxft_00006f15_00000000_7_replace_nan_op_cpp1_ii_9601b4bf18replace_nan_kernelIfEEvT_lPKS2_PS2_ --------------------------
	.section	.nv.constant0._ZN6caffe273_GLOBAL__N__49_tmpxft_00006f15_00000000_7_replace_nan_op_cpp1_ii_9601b4bf18replace_nan_kernelIfEEvT_lPKS2_PS2_,"a",@progbits
	.sectionflags	@""
	.align	4
.nv.constant0._ZN6caffe273_GLOBAL__N__49_tmpxft_00006f15_00000000_7_replace_nan_op_cpp1_ii_9601b4bf18replace_nan_kernelIfEEvT_lPKS2_PS2_:
	.zero		928


//--------------------- SYMBOLS --------------------------

	.type		.nv.reservedSmem.offset0,@object
	.size		.nv.reservedSmem.offset0,0x4
